	.headerflags	@"EF_CUDA_TEXMODE_UNIFIED EF_CUDA_64BIT_ADDRESS EF_CUDA_ACCELERATORS EF_CUDA_SM90 EF_CUDA_VIRTUAL_SM(EF_CUDA_SM90)"
	.elftype	@"ET_EXEC"


//--------------------- .nv.info                  --------------------------
	.section	.nv.info,"",@"SHT_CUDA_INFO"
	.align	4


	//----- nvinfo : EIATTR_REGCOUNT
	.align		4
        /*0000*/ 	.byte	0x04, 0x2f
        /*0002*/ 	.short	(.L_3 - .L_2)
	.align		4
.L_2:
        /*0004*/ 	.word	index@(triton_poi_fused__native_batch_norm_legit_no_training_relu_49)
        /*0008*/ 	.word	0x0000001e


	//----- nvinfo : EIATTR_MIN_STACK_SIZE
	.align		4
.L_3:
        /*000c*/ 	.byte	0x04, 0x12
        /*000e*/ 	.short	(.L_5 - .L_4)
	.align		4
.L_4:
        /*0010*/ 	.word	index@(triton_poi_fused__native_batch_norm_legit_no_training_relu_49)
        /*0014*/ 	.word	0x00000000


	//----- nvinfo : EIATTR_FRAME_SIZE
	.align		4
.L_5:
        /*0018*/ 	.byte	0x04, 0x11
        /*001a*/ 	.short	(.L_7 - .L_6)
	.align		4
.L_6:
        /*001c*/ 	.word	index@(triton_poi_fused__native_batch_norm_legit_no_training_relu_49)
        /*0020*/ 	.word	0x00000000


	//----- nvinfo : EIATTR_MIN_STACK_SIZE
	.align		4
.L_7:
        /*0024*/ 	.byte	0x04, 0x12
        /*0026*/ 	.short	(.L_9 - .L_8)
	.align		4
.L_8:
        /*0028*/ 	.word	index@(triton_poi_fused__native_batch_norm_legit_no_training_relu_49)
        /*002c*/ 	.word	0x00000000
.L_9:


//--------------------- .nv.info.triton_poi_fused__native_batch_norm_legit_no_training_relu_49 --------------------------
	.section	.nv.info.triton_poi_fused__native_batch_norm_legit_no_training_relu_49,"",@"SHT_CUDA_INFO"
	.sectionflags	@""
	.align	4


	//----- nvinfo : EIATTR_CUDA_API_VERSION
	.align		4
        /*0000*/ 	.byte	0x04, 0x37
        /*0002*/ 	.short	(.L_11 - .L_10)
.L_10:
        /*0004*/ 	.word	0x0000007c


	//----- nvinfo : EIATTR_KPARAM_INFO
	.align		4
.L_11:
        /*0008*/ 	.byte	0x04, 0x17
        /*000a*/ 	.short	(.L_13 - .L_12)
.L_12:
        /*000c*/ 	.word	0x00000000
        /*0010*/ 	.short	0x0006
        /*0012*/ 	.short	0x0030
        /*0014*/ 	.byte	0x00, 0xf0, 0x11, 0x00


	//----- nvinfo : EIATTR_KPARAM_INFO
	.align		4
.L_13:
        /*0018*/ 	.byte	0x04, 0x17
        /*001a*/ 	.short	(.L_15 - .L_14)
.L_14:
        /*001c*/ 	.word	0x00000000
        /*0020*/ 	.short	0x0005
        /*0022*/ 	.short	0x0028
        /*0024*/ 	.byte	0x00, 0xf4, 0x21, 0x00


	//----- nvinfo : EIATTR_KPARAM_INFO
	.align		4
.L_15:
        /*0028*/ 	.byte	0x04, 0x17
        /*002a*/ 	.short	(.L_17 - .L_16)
.L_16:
        /*002c*/ 	.word	0x00000000
        /*0030*/ 	.short	0x0004
        /*0032*/ 	.short	0x0020
        /*0034*/ 	.byte	0x00, 0xf4, 0x21, 0x00


	//----- nvinfo : EIATTR_KPARAM_INFO
	.align		4
.L_17:
        /*0038*/ 	.byte	0x04, 0x17
        /*003a*/ 	.short	(.L_19 - .L_18)
.L_18:
        /*003c*/ 	.word	0x00000000
        /*0040*/ 	.short	0x0003
        /*0042*/ 	.short	0x0018
        /*0044*/ 	.byte	0x00, 0xf4, 0x21, 0x00


	//----- nvinfo : EIATTR_KPARAM_INFO
	.align		4
.L_19:
        /*0048*/ 	.byte	0x04, 0x17
        /*004a*/ 	.short	(.L_21 - .L_20)
.L_20:
        /*004c*/ 	.word	0x00000000
        /*0050*/ 	.short	0x0002
        /*0052*/ 	.short	0x0010
        /*0054*/ 	.byte	0x00, 0xf4, 0x21, 0x00


	//----- nvinfo : EIATTR_KPARAM_INFO
	.align		4
.L_21:
        /*0058*/ 	.byte	0x04, 0x17
        /*005a*/ 	.short	(.L_23 - .L_22)
.L_22:
        /*005c*/ 	.word	0x00000000
        /*0060*/ 	.short	0x0001
        /*0062*/ 	.short	0x0008
        /*0064*/ 	.byte	0x00, 0xf4, 0x21, 0x00


	//----- nvinfo : EIATTR_KPARAM_INFO
	.align		4
.L_23:
        /*0068*/ 	.byte	0x04, 0x17
        /*006a*/ 	.short	(.L_25 - .L_24)
.L_24:
        /*006c*/ 	.word	0x00000000
        /*0070*/ 	.short	0x0000
        /*0072*/ 	.short	0x0000
        /*0074*/ 	.byte	0x00, 0xf4, 0x21, 0x00


	//----- nvinfo : EIATTR_SPARSE_MMA_MASK
	.align		4
.L_25:
        /*0078*/ 	.byte	0x03, 0x50
        /*007a*/ 	.short	0x0000


	//----- nvinfo : EIATTR_MAXREG_COUNT
	.align		4
        /*007c*/ 	.byte	0x03, 0x1b
        /*007e*/ 	.short	0x00ff


	//----- nvinfo : EIATTR_EXIT_INSTR_OFFSETS
	.align		4
        /*0080*/ 	.byte	0x04, 0x1c
        /*0082*/ 	.short	(.L_27 - .L_26)


	//   ....[0]....
.L_26:
        /*0084*/ 	.word	0x00000750


	//   ....[1]....
        /*0088*/ 	.word	0x00000770


	//----- nvinfo : EIATTR_REQNTID
	.align		4
.L_27:
        /*008c*/ 	.byte	0x04, 0x10
        /*008e*/ 	.short	(.L_29 - .L_28)
.L_28:
        /*0090*/ 	.word	0x00000080
        /*0094*/ 	.word	0x00000001
        /*0098*/ 	.word	0x00000001


	//----- nvinfo : EIATTR_CBANK_PARAM_SIZE
	.align		4
.L_29:
        /*009c*/ 	.byte	0x03, 0x19
        /*009e*/ 	.short	0x0034


	//----- nvinfo : EIATTR_PARAM_CBANK
	.align		4
        /*00a0*/ 	.byte	0x04, 0x0a
        /*00a2*/ 	.short	(.L_31 - .L_30)
	.align		4
.L_30:
        /*00a4*/ 	.word	index@(.nv.constant0.triton_poi_fused__native_batch_norm_legit_no_training_relu_49)
        /*00a8*/ 	.short	0x0210
        /*00aa*/ 	.short	0x0034


	//----- nvinfo : EIATTR_SW_WAR
	.align		4
.L_31:
        /*00ac*/ 	.byte	0x04, 0x36
        /*00ae*/ 	.short	(.L_33 - .L_32)
.L_32:
        /*00b0*/ 	.word	0x00000008
.L_33:


//--------------------- .nv.callgraph             --------------------------
	.section	.nv.callgraph,"",@"SHT_CUDA_CALLGRAPH"
	.align	4
	.sectionentsize	8
	.align		4
        /*0000*/ 	.word	0x00000000
	.align		4
        /*0004*/ 	.word	0xffffffff
	.align		4
        /*0008*/ 	.word	0x00000000
	.align		4
        /*000c*/ 	.word	0xfffffffe
	.align		4
        /*0010*/ 	.word	0x00000000
	.align		4
        /*0014*/ 	.word	0xfffffffd
	.align		4
        /*0018*/ 	.word	0x00000000
	.align		4
        /*001c*/ 	.word	0xfffffffc


//--------------------- .nv.constant4             --------------------------
	.section	.nv.constant4,"a",@progbits
	.align	8
	.align		8
.nv.constant4:
        /*0000*/ 	.dword	_$_str
	.align		8
        /*0008*/ 	.dword	_$_str_$_2


//--------------------- .text.triton_poi_fused__native_batch_norm_legit_no_training_relu_49 --------------------------
	.section	.text.triton_poi_fused__native_batch_norm_legit_no_training_relu_49,"ax",@progbits
	.align	128
        .global         triton_poi_fused__native_batch_norm_legit_no_training_relu_49
        .type           triton_poi_fused__native_batch_norm_legit_no_training_relu_49,@function
        .size           triton_poi_fused__native_batch_norm_legit_no_training_relu_49,(.L_x_1 - triton_poi_fused__native_batch_norm_legit_no_training_relu_49)
        .other          triton_poi_fused__native_batch_norm_legit_no_training_relu_49,@"STO_CUDA_ENTRY STV_DEFAULT"
triton_poi_fused__native_batch_norm_legit_no_training_relu_49:
.text.triton_poi_fused__native_batch_norm_legit_no_training_relu_49:
[----:B------:R-:W0:Y:S01]  /*0000*/  LDC R1, c[0x0][0x28] ;  /* 0x00000a00ff017b82 */ /* 0x000e220000000800 */
[----:B------:R-:W1:Y:S07]  /*0010*/  S2R R0, SR_TID.X ;  /* 0x0000000000007919 */ /* 0x000e6e0000002100 */
[----:B------:R-:W2:Y:S01]  /*0020*/  LDC.64 R4, c[0x0][0x220] ;  /* 0x00008800ff047b82 */ /* 0x000ea20000000a00 */
[----:B------:R-:W-:Y:S01]  /*0030*/  CS2R R20, SRZ ;  /* 0x0000000000147805 */ /* 0x000fe2000001ff00 */
[----:B------:R-:W-:Y:S01]  /*0040*/  ULDC.64 UR4, c[0x0][0x208] ;  /* 0x0000820000047ab9 */ /* 0x000fe20000000a00 */
[----:B------:R-:W3:Y:S01]  /*0050*/  S2R R13, SR_CTAID.X ;  /* 0x00000000000d7919 */ /* 0x000ee20000002500 */
[----:B------:R-:W-:-:S02]  /*0060*/  CS2R R18, SRZ ;  /* 0x0000000000127805 */ /* 0x000fc4000001ff00 */
[----:B------:R-:W-:Y:S02]  /*0070*/  CS2R R16, SRZ ;  /* 0x0000000000107805 */ /* 0x000fe4000001ff00 */
[----:B------:R-:W4:Y:S08]  /*0080*/  LDC.64 R26, c[0x0][0x218] ;  /* 0x00008600ff1a7b82 */ /* 0x000f300000000a00 */
[----:B------:R-:W5:Y:S08]  /*0090*/  LDC.64 R10, c[0x0][0x210] ;  /* 0x00008400ff0a7b82 */ /* 0x000f700000000a00 */
[----:B------:R-:W2:Y:S01]  /*00a0*/  LDC.64 R8, c[0x0][0x228] ;  /* 0x00008a00ff087b82 */ /* 0x000ea20000000a00 */
[----:B-1----:R-:W-:-:S02]  /*00b0*/  SHF.L.U32 R0, R0, 0x2, RZ ;  /* 0x0000000200007819 */ /* 0x002fc400000006ff */
[----:B---3--:R-:W-:Y:S02]  /*00c0*/  SHF.R.S32.HI R2, RZ, 0x16, R13 ;  /* 0x00000016ff027819 */ /* 0x008fe4000001140d */
[----:B------:R-:W-:Y:S02]  /*00d0*/  LOP3.LUT R0, R0, 0x1fc, RZ, 0xc0, !PT ;  /* 0x000001fc00007812 */ /* 0x000fe400078ec0ff */
[----:B------:R-:W-:Y:S02]  /*00e0*/  SGXT R2, R2, 0x1 ;  /* 0x000000010202781a */ /* 0x000fe40000000200 */
[----:B------:R-:W-:-:S04]  /*00f0*/  LEA R13, R13, R0, 0x9 ;  /* 0x000000000d0d7211 */ /* 0x000fc800078e48ff */
[----:B------:R-:W-:Y:S02]  /*0100*/  LEA.HI R2, R2, R13, RZ, 0x6 ;  /* 0x0000000d02027211 */ /* 0x000fe400078f30ff */
[----:B------:R-:W-:Y:S02]  /*0110*/  ISETP.GE.AND P0, PT, R13, 0xc500, PT ;  /* 0x0000c5000d00780c */ /* 0x000fe40003f06270 */
[----:B------:R-:W-:-:S05]  /*0120*/  SHF.R.S32.HI R2, RZ, 0x6, R2 ;  /* 0x00000006ff027819 */ /* 0x000fca0000011402 */
[----:B------:R-:W-:-:S05]  /*0130*/  IMAD.HI R0, R2, 0x532ae21d, RZ ;  /* 0x532ae21d02007827 */ /* 0x000fca00078e02ff */
[----:B------:R-:W-:-:S04]  /*0140*/  SHF.R.U32.HI R3, RZ, 0x1f, R0 ;  /* 0x0000001fff037819 */ /* 0x000fc80000011600 */
[----:B------:R-:W-:-:S05]  /*0150*/  LEA.HI.SX32 R3, R0, R3, 0x1a ;  /* 0x0000000300037211 */ /* 0x000fca00078fd2ff */
[----:B------:R-:W-:Y:S02]  /*0160*/  IMAD R25, R3, -0xc5, R2 ;  /* 0xffffff3b03197824 */ /* 0x000fe400078e0202 */
[----:B------:R-:W1:Y:S02]  /*0170*/  LDC.64 R2, c[0x0][0x230] ;  /* 0x00008c00ff027b82 */ /* 0x000e640000000a00 */
[----:B--2---:R-:W-:-:S05]  /*0180*/  IMAD.WIDE R4, R25, 0x4, R4 ;  /* 0x0000000419047825 */ /* 0x004fca00078e0204 */
[----:B------:R-:W2:Y:S04]  /*0190*/  @!P0 LDG.E.EL R20, desc[UR4][R4.64] ;  /* 0x0000000404148981 */ /* 0x000ea8000c2e1900 */
[----:B------:R-:W3:Y:S04]  /*01a0*/  @!P0 LDG.E.EL R19, desc[UR4][R4.64] ;  /* 0x0000000404138981 */ /* 0x000ee8000c2e1900 */
[----:B------:R-:W3:Y:S04]  /*01b0*/  @!P0 LDG.E.EL R16, desc[UR4][R4.64] ;  /* 0x0000000404108981 */ /* 0x000ee8000c2e1900 */
[----:B------:R5:W3:Y:S01]  /*01c0*/  @!P0 LDG.E.EL R18, desc[UR4][R4.64] ;  /* 0x0000000404128981 */ /* 0x000ae2000c2e1900 */
[----:B------:R-:W-:Y:S01]  /*01d0*/  HFMA2.MMA R12, -RZ, RZ, 0, 0 ;  /* 0x00000000ff0c7435 */ /* 0x000fe200000001ff */
[----:B------:R-:W-:-:S02]  /*01e0*/  CS2R R14, SRZ ;  /* 0x00000000000e7805 */ /* 0x000fc4000001ff00 */
[----:B------:R-:W-:Y:S01]  /*01f0*/  CS2R R6, SRZ ;  /* 0x0000000000067805 */ /* 0x000fe2000001ff00 */
[----:B----4-:R-:W-:-:S04]  /*0200*/  IMAD.WIDE R26, R25, 0x4, R26 ;  /* 0x00000004191a7825 */ /* 0x010fc800078e021a */
[----:B-----5:R-:W-:Y:S01]  /*0210*/  IMAD.WIDE R10, R13, 0x4, R10 ;  /* 0x000000040d0a7825 */ /* 0x020fe200078e020a */
[----:B------:R-:W4:Y:S01]  /*0220*/  @!P0 LDG.E.EL R15, desc[UR4][R26.64] ;  /* 0x000000041a0f8981 */ /* 0x000f22000c2e1900 */
[----:B------:R-:W-:Y:S02]  /*0230*/  CS2R R4, SRZ ;  /* 0x0000000000047805 */ /* 0x000fe4000001ff00 */
[----:B------:R-:W-:Y:S01]  /*0240*/  MOV R0, RZ ;  /* 0x000000ff00007202 */ /* 0x000fe20000000f00 */
[C---:B0-----:R-:W-:Y:S01]  /*0250*/  IMAD.WIDE R8, R25.reuse, 0x4, R8 ;  /* 0x0000000419087825 */ /* 0x041fe200078e0208 */
[----:B------:R-:W5:Y:S01]  /*0260*/  @!P0 LDG.E.EL R12, desc[UR4][R26.64] ;  /* 0x000000041a0c8981 */ /* 0x000f62000c2e1900 */
[----:B------:R-:W-:Y:S02]  /*0270*/  CS2R R22, SRZ ;  /* 0x0000000000167805 */ /* 0x000fe4000001ff00 */
[----:B-1----:R-:W-:Y:S01]  /*0280*/  IMAD.WIDE R2, R25, 0x4, R2 ;  /* 0x0000000419027825 */ /* 0x002fe200078e0202 */
[----:B------:R-:W4:Y:S01]  /*0290*/  @!P0 LDG.E.EL R17, desc[UR4][R26.64] ;  /* 0x000000041a118981 */ /* 0x000f22000c2e1900 */
[----:B------:R-:W-:-:S03]  /*02a0*/  CS2R R24, SRZ ;  /* 0x0000000000187805 */ /* 0x000fc6000001ff00 */
[----:B------:R0:W4:Y:S04]  /*02b0*/  @!P0 LDG.E.EL R14, desc[UR4][R26.64] ;  /* 0x000000041a0e8981 */ /* 0x000128000c2e1900 */
[----:B------:R-:W4:Y:S04]  /*02c0*/  @!P0 LDG.E.128 R4, desc[UR4][R10.64] ;  /* 0x000000040a048981 */ /* 0x000f28000c1e1d00 */
[----:B------:R-:W4:Y:S01]  /*02d0*/  @!P0 LDG.E.EL R0, desc[UR4][R8.64] ;  /* 0x0000000408008981 */ /* 0x000f22000c2e1900 */
[----:B0-----:R-:W-:-:S03]  /*02e0*/  CS2R R26, SRZ ;  /* 0x00000000001a7805 */ /* 0x001fc6000001ff00 */
[----:B------:R-:W4:Y:S04]  /*02f0*/  @!P0 LDG.E.EL R21, desc[UR4][R8.64] ;  /* 0x0000000408158981 */ /* 0x000f28000c2e1900 */
[----:B------:R-:W4:Y:S04]  /*0300*/  @!P0 LDG.E.EL R22, desc[UR4][R8.64] ;  /* 0x0000000408168981 */ /* 0x000f28000c2e1900 */
[----:B------:R-:W4:Y:S04]  /*0310*/  @!P0 LDG.E.EL R23, desc[UR4][R8.64] ;  /* 0x0000000408178981 */ /* 0x000f28000c2e1900 */
[----:B------:R-:W4:Y:S04]  /*0320*/  @!P0 LDG.E.EL R26, desc[UR4][R2.64] ;  /* 0x00000004021a8981 */ /* 0x000f28000c2e1900 */
[----:B------:R-:W4:Y:S04]  /*0330*/  @!P0 LDG.E.EL R25, desc[UR4][R2.64] ;  /* 0x0000000402198981 */ /* 0x000f28000c2e1900 */
[----:B------:R-:W4:Y:S04]  /*0340*/  @!P0 LDG.E.EL R24, desc[UR4][R2.64] ;  /* 0x0000000402188981 */ /* 0x000f28000c2e1900 */
[----:B------:R0:W4:Y:S02]  /*0350*/  @!P0 LDG.E.EL R27, desc[UR4][R2.64] ;  /* 0x00000004021b8981 */ /* 0x000124000c2e1900 */
[----:B0-----:R-:W-:Y:S01]  /*0360*/  HFMA2.MMA R2, -RZ, RZ, 1.625, 0 ;  /* 0x3e800000ff027435 */ /* 0x001fe200000001ff */
[----:B--2---:R-:W-:-:S06]  /*0370*/  FADD R20, R20, 9.9999997473787516356e-06 ;  /* 0x3727c5ac14147421 */ /* 0x004fcc0000000000 */
[----:B------:R-:W0:Y:S01]  /*0380*/  MUFU.SQRT R20, R20 ;  /* 0x0000001400147308 */ /* 0x000e220000002000 */
[----:B---3--:R-:W-:Y:S01]  /*0390*/  FADD R19, R19, 9.9999997473787516356e-06 ;  /* 0x3727c5ac13137421 */ /* 0x008fe20000000000 */
[----:B------:R-:W-:Y:S01]  /*03a0*/  FADD R16, R16, 9.9999997473787516356e-06 ;  /* 0x3727c5ac10107421 */ /* 0x000fe20000000000 */
[----:B------:R-:W-:-:S05]  /*03b0*/  FADD R18, R18, 9.9999997473787516356e-06 ;  /* 0x3727c5ac12127421 */ /* 0x000fca0000000000 */
[----:B------:R-:W1:Y:S01]  /*03c0*/  MUFU.SQRT R8, R16 ;  /* 0x0000001000087308 */ /* 0x000e620000002000 */
[----:B0-----:R-:W-:-:S07]  /*03d0*/  FSETP.GT.AND P5, PT, R20, 8.50705917302346158658e+37, PT ;  /* 0x7e8000001400780b */ /* 0x001fce0003fa4000 */
[----:B------:R-:W0:Y:S01]  /*03e0*/  MUFU.SQRT R9, R18 ;  /* 0x0000001200097308 */ /* 0x000e220000002000 */
[----:B------:R-:W-:-:S07]  /*03f0*/  FSETP.GEU.AND P1, PT, R20, 1.175494350822287508e-38, PT ;  /* 0x008000001400780b */ /* 0x000fce0003f2e000 */
[----:B------:R-:W2:Y:S01]  /*0400*/  MUFU.SQRT R19, R19 ;  /* 0x0000001300137308 */ /* 0x000ea20000002000 */
[----:B------:R-:W-:Y:S02]  /*0410*/  FSEL R3, R2, 1, P5 ;  /* 0x3f80000002037808 */ /* 0x000fe40002800000 */
[----:B-1----:R-:W-:Y:S01]  /*0420*/  FSETP.GT.AND P2, PT, R8, 8.50705917302346158658e+37, PT ;  /* 0x7e8000000800780b */ /* 0x002fe20003f44000 */
[----:B------:R-:W-:Y:S01]  /*0430*/  @P5 FMUL R20, R20, 0.25 ;  /* 0x3e80000014145820 */ /* 0x000fe20000400000 */
[----:B0-----:R-:W-:-:S03]  /*0440*/  FSETP.GT.AND P4, PT, R9, 8.50705917302346158658e+37, PT ;  /* 0x7e8000000900780b */ /* 0x001fc60003f84000 */
[----:B------:R-:W-:Y:S01]  /*0450*/  @!P1 FMUL R20, R20, 16777216 ;  /* 0x4b80000014149820 */ /* 0x000fe20000400000 */
[----:B------:R-:W-:Y:S01]  /*0460*/  @!P1 FMUL R3, R3, 16777216 ;  /* 0x4b80000003039820 */ /* 0x000fe20000400000 */
[C---:B------:R-:W-:Y:S02]  /*0470*/  FSETP.GEU.AND P3, PT, R8.reuse, 1.175494350822287508e-38, PT ;  /* 0x008000000800780b */ /* 0x040fe40003f6e000 */
[----:B--2---:R-:W-:Y:S02]  /*0480*/  FSETP.GT.AND P6, PT, R19, 8.50705917302346158658e+37, PT ;  /* 0x7e8000001300780b */ /* 0x004fe40003fc4000 */
[----:B------:R-:W-:Y:S02]  /*0490*/  FSETP.GEU.AND P5, PT, R9, 1.175494350822287508e-38, PT ;  /* 0x008000000900780b */ /* 0x000fe40003fae000 */
[----:B------:R-:W-:Y:S01]  /*04a0*/  FSETP.GEU.AND P1, PT, R19, 1.175494350822287508e-38, PT ;  /* 0x008000001300780b */ /* 0x000fe20003f2e000 */
[----:B------:R-:W-:Y:S01]  /*04b0*/  @P2 FMUL R8, R8, 0.25 ;  /* 0x3e80000008082820 */ /* 0x000fe20000400000 */
[----:B------:R-:W-:Y:S01]  /*04c0*/  @P4 FMUL R9, R9, 0.25 ;  /* 0x3e80000009094820 */ /* 0x000fe20000400000 */
[----:B------:R-:W0:Y:S04]  /*04d0*/  MUFU.RCP R10, R20 ;  /* 0x00000014000a7308 */ /* 0x000e280000001000 */
[----:B------:R-:W-:-:S02]  /*04e0*/  @!P3 FMUL R8, R8, 16777216 ;  /* 0x4b8000000808b820 */ /* 0x000fc40000400000 */
[----:B------:R-:W-:Y:S02]  /*04f0*/  @P6 FMUL R19, R19, 0.25 ;  /* 0x3e80000013136820 */ /* 0x000fe40000400000 */
[----:B------:R-:W-:Y:S02]  /*0500*/  @!P5 FMUL R9, R9, 16777216 ;  /* 0x4b8000000909d820 */ /* 0x000fe40000400000 */
[----:B------:R-:W-:Y:S01]  /*0510*/  @!P1 FMUL R19, R19, 16777216 ;  /* 0x4b80000013139820 */ /* 0x000fe20000400000 */
[----:B------:R-:W1:Y:S01]  /*0520*/  MUFU.RCP R8, R8 ;  /* 0x0000000800087308 */ /* 0x000e620000001000 */
[----:B------:R-:W-:-:S07]  /*0530*/  FSEL R11, R2, 1, P2 ;  /* 0x3f800000020b7808 */ /* 0x000fce0001000000 */
[----:B------:R-:W2:Y:S01]  /*0540*/  MUFU.RCP R9, R9 ;  /* 0x0000000900097308 */ /* 0x000ea20000001000 */
[----:B------:R-:W-:-:S07]  /*0550*/  FSEL R16, R2, 1, P4 ;  /* 0x3f80000002107808 */ /* 0x000fce0002000000 */
[----:B------:R-:W3:Y:S01]  /*0560*/  MUFU.RCP R19, R19 ;  /* 0x0000001300137308 */ /* 0x000ee20000001000 */
[----:B------:R-:W-:Y:S01]  /*0570*/  FSEL R18, R2, 1, P6 ;  /* 0x3f80000002127808 */ /* 0x000fe20003000000 */
[----:B0-----:R-:W-:Y:S02]  /*0580*/  FMUL R10, R10, R3 ;  /* 0x000000030a0a7220 */ /* 0x001fe40000400000 */
[----:B------:R-:W0:Y:S01]  /*0590*/  LDC.64 R2, c[0x0][0x238] ;  /* 0x00008e00ff027b82 */ /* 0x000e220000000a00 */
[----:B------:R-:W-:Y:S01]  /*05a0*/  @!P3 FMUL R11, R11, 16777216 ;  /* 0x4b8000000b0bb820 */ /* 0x000fe20000400000 */
[----:B------:R-:W-:Y:S01]  /*05b0*/  @!P5 FMUL R16, R16, 16777216 ;  /* 0x4b8000001010d820 */ /* 0x000fe20000400000 */
[----:B------:R-:W-:Y:S01]  /*05c0*/  @!P1 FMUL R18, R18, 16777216 ;  /* 0x4b80000012129820 */ /* 0x000fe20000400000 */
[----:B----4-:R-:W-:Y:S01]  /*05d0*/  FADD R7, -R14, R7 ;  /* 0x000000070e077221 */ /* 0x010fe20000000100 */
[----:B-1----:R-:W-:Y:S01]  /*05e0*/  FMUL R8, R8, R11 ;  /* 0x0000000b08087220 */ /* 0x002fe20000400000 */
[----:B--2---:R-:W-:Y:S01]  /*05f0*/  FMUL R9, R9, R16 ;  /* 0x0000001009097220 */ /* 0x004fe20000400000 */
[----:B------:R-:W-:Y:S01]  /*0600*/  FADD R6, -R17, R6 ;  /* 0x0000000611067221 */ /* 0x000fe20000000100 */
[----:B-----5:R-:W-:Y:S01]  /*0610*/  FADD R5, -R12, R5 ;  /* 0x000000050c057221 */ /* 0x020fe20000000100 */
[----:B------:R-:W-:Y:S01]  /*0620*/  FADD R15, -R15, R4 ;  /* 0x000000040f0f7221 */ /* 0x000fe20000000100 */
[----:B---3--:R-:W-:Y:S01]  /*0630*/  FMUL R18, R19, R18 ;  /* 0x0000001213127220 */ /* 0x008fe20000400000 */
[----:B------:R-:W-:Y:S01]  /*0640*/  FMUL R6, R9, R6 ;  /* 0x0000000609067220 */ /* 0x000fe20000400000 */
[----:B------:R-:W-:Y:S01]  /*0650*/  FMUL R5, R8, R5 ;  /* 0x0000000508057220 */ /* 0x000fe20000400000 */
[----:B------:R-:W-:Y:S01]  /*0660*/  FMUL R10, R10, R15 ;  /* 0x0000000f0a0a7220 */ /* 0x000fe20000400000 */
[----:B------:R-:W-:Y:S01]  /*0670*/  FMUL R7, R18, R7 ;  /* 0x0000000712077220 */ /* 0x000fe20000400000 */
[----:B------:R-:W-:Y:S01]  /*0680*/  FFMA R6, R6, R22, R25 ;  /* 0x0000001606067223 */ /* 0x000fe20000000019 */
[----:B------:R-:W-:Y:S01]  /*0690*/  FFMA R5, R5, R21, R24 ;  /* 0x0000001505057223 */ /* 0x000fe20000000018 */
[----:B------:R-:W-:Y:S01]  /*06a0*/  FFMA R0, R10, R0, R27 ;  /* 0x000000000a007223 */ /* 0x000fe2000000001b */
[----:B------:R-:W-:-:S02]  /*06b0*/  FFMA R7, R7, R23, R26 ;  /* 0x0000001707077223 */ /* 0x000fc4000000001a */
[----:B------:R-:W-:Y:S02]  /*06c0*/  FSETP.GEU.AND P2, PT, R6, RZ, PT ;  /* 0x000000ff0600720b */ /* 0x000fe40003f4e000 */
[----:B------:R-:W-:Y:S02]  /*06d0*/  FSETP.GEU.AND P3, PT, R5, RZ, PT ;  /* 0x000000ff0500720b */ /* 0x000fe40003f6e000 */
[----:B------:R-:W-:Y:S02]  /*06e0*/  FSETP.GEU.AND P1, PT, R7, RZ, PT ;  /* 0x000000ff0700720b */ /* 0x000fe40003f2e000 */
[----:B------:R-:W-:Y:S01]  /*06f0*/  FSETP.GEU.AND P4, PT, R0, RZ, PT ;  /* 0x000000ff0000720b */ /* 0x000fe20003f8e000 */
[----:B0-----:R-:W-:Y:S01]  /*0700*/  IMAD.WIDE R2, R13, 0x4, R2 ;  /* 0x000000040d027825 */ /* 0x001fe200078e0202 */
[----:B------:R-:W-:Y:S02]  /*0710*/  SEL R7, R7, RZ, P1 ;  /* 0x000000ff07077207 */ /* 0x000fe40000800000 */
[----:B------:R-:W-:-:S02]  /*0720*/  SEL R6, R6, RZ, P2 ;  /* 0x000000ff06067207 */ /* 0x000fc40001000000 */
[----:B------:R-:W-:Y:S02]  /*0730*/  SEL R5, R5, RZ, P3 ;  /* 0x000000ff05057207 */ /* 0x000fe40001800000 */
[----:B------:R-:W-:Y:S01]  /*0740*/  SEL R4, R0, RZ, P4 ;  /* 0x000000ff00047207 */ /* 0x000fe20002000000 */
[----:B------:R-:W-:Y:S06]  /*0750*/  @P0 EXIT ;  /* 0x000000000000094d */ /* 0x000fec0003800000 */
[----:B------:R-:W-:Y:S01]  /*0760*/  STG.E.128 desc[UR4][R2.64], R4 ;  /* 0x0000000402007986 */ /* 0x000fe2000c101d04 */
[----:B------:R-:W-:Y:S05]  /*0770*/  EXIT ;  /* 0x000000000000794d */ /* 0x000fea0003800000 */
.L_x_0:
[----:B------:R-:W-:-:S00]  /*0780*/  BRA `(.L_x_0) ;  /* 0xfffffffc00fc7947 */ /* 0x000fc0000383ffff */
[----:B------:R-:W-:-:S00]  /*0790*/  NOP ;  /* 0x0000000000007918 */ /* 0x000fc00000000000 */
        /* <DEDUP_REMOVED lines=14> */
.L_x_1:


//--------------------- .nv.global.init           --------------------------
	.section	.nv.global.init,"aw",@progbits
.nv.global.init:
	.type		_$_str,@object
	.size		_$_str,(_$_str_$_2 - _$_str)
_$_str:
        /*0000*/ 	.byte	0x5f, 0x5f, 0x43, 0x55, 0x44, 0x41, 0x5f, 0x46, 0x54, 0x5a, 0x00
	.type		_$_str_$_2,@object
	.size		_$_str_$_2,(.L_1 - _$_str_$_2)
_$_str_$_2:
        /*000b*/ 	.byte	0x5f, 0x5f, 0x43, 0x55, 0x44, 0x41, 0x5f, 0x50, 0x52, 0x45, 0x43, 0x5f, 0x53, 0x51, 0x52, 0x54
        /*001b*/ 	.byte	0x00
.L_1:


//--------------------- .nv.constant0.triton_poi_fused__native_batch_norm_legit_no_training_relu_49 --------------------------
	.section	.nv.constant0.triton_poi_fused__native_batch_norm_legit_no_training_relu_49,"a",@progbits
	.sectionflags	@""
	.align	4
.nv.constant0.triton_poi_fused__native_batch_norm_legit_no_training_relu_49:
	.zero		580
